//
// Generated by NVIDIA NVVM Compiler
//
// Compiler Build ID: CL-36424714
// Cuda compilation tools, release 13.0, V13.0.88
// Based on NVVM 20.0.0
//

.version 9.0
.target sm_100
.address_size 64

	// .globl	_Z15initializeGraphPii

.visible .entry _Z15initializeGraphPii(
	.param .u64 .ptr .align 1 _Z15initializeGraphPii_param_0,
	.param .u32 _Z15initializeGraphPii_param_1
)
{
	.reg .pred 	%p<2>;
	.reg .b32 	%r<8>;
	.reg .b64 	%rd<5>;

	ld.param.u64 	%rd1, [_Z15initializeGraphPii_param_0];
	ld.param.u32 	%r2, [_Z15initializeGraphPii_param_1];
	mov.u32 	%r3, %ctaid.x;
	mov.u32 	%r4, %ntid.x;
	mov.u32 	%r5, %tid.x;
	mad.lo.s32 	%r1, %r3, %r4, %r5;
	mul.lo.s32 	%r6, %r2, %r2;
	setp.ge.s32 	%p1, %r1, %r6;
	@%p1 bra 	$L__BB0_2;
	cvta.to.global.u64 	%rd2, %rd1;
	mul.wide.s32 	%rd3, %r1, 4;
	add.s64 	%rd4, %rd2, %rd3;
	mov.b32 	%r7, 0;
	st.global.u32 	[%rd4], %r7;
$L__BB0_2:
	ret;

}


// ===== COMPILED SASS (sm_100) =====

	.target	sm_100

	.elftype	@"ET_EXEC"


//--------------------- .note.nv.tkinfo           --------------------------
	.section	.note.nv.tkinfo,"",@"SHT_NOTE"
	.sectionflags	@"SHF_NOTE_NV_TKINFO"
	.tkinfo
        /*0018*/ 	.word	0x00000002
        /*0030*/ 	.string	""
        /*0030*/ 	.string	"ptxas"
        /*0030*/ 	.string	"Cuda compilation tools, release 13.0, V13.0.88"
        /*0030*/ 	.string	"Build cuda_13.0.r13.0/compiler.36424714_0"
        /*0030*/ 	.string	"-arch sm_100 -m 64 "



//--------------------- .note.nv.cuinfo           --------------------------
	.section	.note.nv.cuinfo,"",@"SHT_NOTE"
	.sectionflags	@"SHF_NOTE_NV_CUINFO"
        /*0018*/ 	.short	0x0002
        /*001a*/ 	.short	0x0064
        /*001c*/ 	.short	0x0082
	.zero		2


//--------------------- .nv.info                  --------------------------
	.section	.nv.info,"",@"SHT_CUDA_INFO"
	.align	4


	//----- nvinfo : EIATTR_REGCOUNT
	.align		4
        /*0000*/ 	.byte	0x04, 0x2f
        /*0002*/ 	.short	(.L_1 - .L_0)
	.align		4
.L_0:
        /*0004*/ 	.word	index@(_Z15initializeGraphPii)
        /*0008*/ 	.word	0x00000008


	//----- nvinfo : EIATTR_FRAME_SIZE
	.align		4
.L_1:
        /*000c*/ 	.byte	0x04, 0x11
        /*000e*/ 	.short	(.L_3 - .L_2)
	.align		4
.L_2:
        /*0010*/ 	.word	index@(_Z15initializeGraphPii)
        /*0014*/ 	.word	0x00000000


	//----- nvinfo : EIATTR_MIN_STACK_SIZE
	.align		4
.L_3:
        /*0018*/ 	.byte	0x04, 0x12
        /*001a*/ 	.short	(.L_5 - .L_4)
	.align		4
.L_4:
        /*001c*/ 	.word	index@(_Z15initializeGraphPii)
        /*0020*/ 	.word	0x00000000
.L_5:


//--------------------- .nv.compat                --------------------------
	.section	.nv.compat,"",@"SHT_CUDA_COMPAT_INFO"
	.align	4
        /*0000*/ 	.byte	0x02, 0x09, 0x00, 0x00, 0x02, 0x02, 0x01, 0x00, 0x02, 0x05, 0x05, 0x00, 0x03, 0x07, 0x01, 0x01
        /*0010*/ 	.byte	0x02, 0x03, 0x00, 0x00, 0x02, 0x06, 0x01, 0x00, 0x04, 0x0b, 0x08, 0x00, 0x09, 0x00, 0x00, 0x00
        /*0020*/ 	.byte	0x00, 0x00, 0x00, 0x00


//--------------------- .nv.info._Z15initializeGraphPii --------------------------
	.section	.nv.info._Z15initializeGraphPii,"",@"SHT_CUDA_INFO"
	.sectionflags	@""
	.align	4


	//----- nvinfo : EIATTR_CUDA_API_VERSION
	.align		4
        /*0000*/ 	.byte	0x04, 0x37
        /*0002*/ 	.short	(.L_7 - .L_6)
.L_6:
        /*0004*/ 	.word	0x00000082


	//----- nvinfo : EIATTR_KPARAM_INFO
	.align		4
.L_7:
        /*0008*/ 	.byte	0x04, 0x17
        /*000a*/ 	.short	(.L_9 - .L_8)
.L_8:
        /*000c*/ 	.word	0x00000000
        /*0010*/ 	.short	0x0001
        /*0012*/ 	.short	0x0008
        /*0014*/ 	.byte	0x00, 0xf0, 0x11, 0x00


	//----- nvinfo : EIATTR_KPARAM_INFO
	.align		4
.L_9:
        /*0018*/ 	.byte	0x04, 0x17
        /*001a*/ 	.short	(.L_11 - .L_10)
.L_10:
        /*001c*/ 	.word	0x00000000
        /*0020*/ 	.short	0x0000
        /*0022*/ 	.short	0x0000
        /*0024*/ 	.byte	0x00, 0xf5, 0x21, 0x00


	//----- nvinfo : EIATTR_SPARSE_MMA_MASK
	.align		4
.L_11:
        /*0028*/ 	.byte	0x03, 0x50
        /*002a*/ 	.short	0x0000


	//----- nvinfo : EIATTR_MAXREG_COUNT
	.align		4
        /*002c*/ 	.byte	0x03, 0x1b
        /*002e*/ 	.short	0x00ff


	//----- nvinfo : EIATTR_MERCURY_ISA_VERSION
	.align		4
        /*0030*/ 	.byte	0x03, 0x5f
        /*0032*/ 	.short	0x0101


	//----- nvinfo : EIATTR_VRC_CTA_INIT_COUNT
	.align		4
        /*0034*/ 	.byte	0x02, 0x4a
	.zero		1
	.zero		1


	//----- nvinfo : EIATTR_EXIT_INSTR_OFFSETS
	.align		4
        /*0038*/ 	.byte	0x04, 0x1c
        /*003a*/ 	.short	(.L_13 - .L_12)


	//   ....[0]....
.L_12:
        /*003c*/ 	.word	0x00000080


	//   ....[1]....
        /*0040*/ 	.word	0x000000d0


	//----- nvinfo : EIATTR_CBANK_PARAM_SIZE
	.align		4
.L_13:
        /*0044*/ 	.byte	0x03, 0x19
        /*0046*/ 	.short	0x000c


	//----- nvinfo : EIATTR_PARAM_CBANK
	.align		4
        /*0048*/ 	.byte	0x04, 0x0a
        /*004a*/ 	.short	(.L_15 - .L_14)
	.align		4
.L_14:
        /*004c*/ 	.word	index@(.nv.constant0._Z15initializeGraphPii)
        /*0050*/ 	.short	0x0380
        /*0052*/ 	.short	0x000c


	//----- nvinfo : EIATTR_SW_WAR
	.align		4
.L_15:
        /*0054*/ 	.byte	0x04, 0x36
        /*0056*/ 	.short	(.L_17 - .L_16)
.L_16:
        /*0058*/ 	.word	0x00000008
.L_17:


//--------------------- .nv.callgraph             --------------------------
	.section	.nv.callgraph,"",@"SHT_CUDA_CALLGRAPH"
	.align	4
	.sectionentsize	8
	.align		4
        /*0000*/ 	.word	0x00000000
	.align		4
        /*0004*/ 	.word	0xffffffff
	.align		4
        /*0008*/ 	.word	0x00000000
	.align		4
        /*000c*/ 	.word	0xfffffffe
	.align		4
        /*0010*/ 	.word	0x00000000
	.align		4
        /*0014*/ 	.word	0xfffffffd
	.align		4
        /*0018*/ 	.word	0x00000000
	.align		4
        /*001c*/ 	.word	0xfffffffc


//--------------------- .text._Z15initializeGraphPii --------------------------
	.section	.text._Z15initializeGraphPii,"ax",@progbits
	.align	128
        .global         _Z15initializeGraphPii
        .type           _Z15initializeGraphPii,@function
        .size           _Z15initializeGraphPii,(.L_x_1 - _Z15initializeGraphPii)
        .other          _Z15initializeGraphPii,@"STO_CUDA_ENTRY STV_DEFAULT"
_Z15initializeGraphPii:
.text._Z15initializeGraphPii:
[----:B------:R-:W-:Y:S01]  /*0000*/  LDC R1, c[0x0][0x37c] ;  /* 0x0000df00ff017b82 */ /* 0x000fe20000000800 */
[----:B------:R-:W0:Y:S07]  /*0010*/  S2R R0, SR_TID.X ;  /* 0x0000000000007919 */ /* 0x000e2e0000002100 */
[----:B------:R-:W0:Y:S01]  /*0020*/  S2UR UR5, SR_CTAID.X ;  /* 0x00000000000579c3 */ /* 0x000e220000002500 */
[----:B------:R-:W1:Y:S07]  /*0030*/  LDCU UR4, c[0x0][0x388] ;  /* 0x00007100ff0477ac */ /* 0x000e6e0008000800 */
[----:B------:R-:W0:Y:S01]  /*0040*/  LDC R5, c[0x0][0x360] ;  /* 0x0000d800ff057b82 */ /* 0x000e220000000800 */
[----:B-1----:R-:W-:Y:S01]  /*0050*/  UIMAD UR4, UR4, UR4, URZ ;  /* 0x00000004040472a4 */ /* 0x002fe2000f8e02ff */
[----:B0-----:R-:W-:-:S05]  /*0060*/  IMAD R5, R5, UR5, R0 ;  /* 0x0000000505057c24 */ /* 0x001fca000f8e0200 */
[----:B------:R-:W-:-:S13]  /*0070*/  ISETP.GE.AND P0, PT, R5, UR4, PT ;  /* 0x0000000405007c0c */ /* 0x000fda000bf06270 */
[----:B------:R-:W-:Y:S05]  /*0080*/  @P0 EXIT ;  /* 0x000000000000094d */ /* 0x000fea0003800000 */
[----:B------:R-:W0:Y:S01]  /*0090*/  LDC.64 R2, c[0x0][0x380] ;  /* 0x0000e000ff027b82 */ /* 0x000e220000000a00 */
[----:B------:R-:W1:Y:S01]  /*00a0*/  LDCU.64 UR4, c[0x0][0x358] ;  /* 0x00006b00ff0477ac */ /* 0x000e620008000a00 */
[----:B0-----:R-:W-:-:S05]  /*00b0*/  IMAD.WIDE R2, R5, 0x4, R2 ;  /* 0x0000000405027825 */ /* 0x001fca00078e0202 */
[----:B-1----:R-:W-:Y:S01]  /*00c0*/  STG.E desc[UR4][R2.64], RZ ;  /* 0x000000ff02007986 */ /* 0x002fe2000c101904 */
[----:B------:R-:W-:Y:S05]  /*00d0*/  EXIT ;  /* 0x000000000000794d */ /* 0x000fea0003800000 */
.L_x_0:
[----:B------:R-:W-:-:S00]  /*00e0*/  BRA `(.L_x_0) ;  /* 0xfffffffc00fc7947 */ /* 0x000fc0000383ffff */
[----:B------:R-:W-:-:S00]  /*00f0*/  NOP ;  /* 0x0000000000007918 */ /* 0x000fc00000000000 */
        /* <DEDUP_REMOVED lines=8> */
.L_x_1:


//--------------------- .nv.shared.reserved.0     --------------------------
	.section	.nv.shared.reserved.0,"aw",@nobits
	.weak		__nv_reservedSMEM_offset_0_alias
	.size		__nv_reservedSMEM_offset_0_alias, 0, 64
	.other		__nv_reservedSMEM_offset_0_alias,@"STO_CUDA_RESERVED_SHARED STV_DEFAULT"
__nv_reservedSMEM_offset_0_alias:
	.zero		0
	.zero		64


//--------------------- .nv.constant0._Z15initializeGraphPii --------------------------
	.section	.nv.constant0._Z15initializeGraphPii,"a",@progbits
	.sectionflags	@""
	.align	4
.nv.constant0._Z15initializeGraphPii:
	.zero		908


//--------------------- SYMBOLS --------------------------

	.type		.nv.reservedSmem.offset0,@object
	.size		.nv.reservedSmem.offset0,0x4
